	.headerflags	@"EF_CUDA_TEXMODE_UNIFIED EF_CUDA_64BIT_ADDRESS EF_CUDA_ACCELERATORS EF_CUDA_SM90 EF_CUDA_VIRTUAL_SM(EF_CUDA_SM90)"
	.elftype	@"ET_EXEC"


//--------------------- .nv.info                  --------------------------
	.section	.nv.info,"",@"SHT_CUDA_INFO"
	.align	4


	//----- nvinfo : EIATTR_REGCOUNT
	.align		4
        /*0000*/ 	.byte	0x04, 0x2f
        /*0002*/ 	.short	(.L_1 - .L_0)
	.align		4
.L_0:
        /*0004*/ 	.word	index@(triton_poi_fused_mean_28)
        /*0008*/ 	.word	0x0000000c


	//----- nvinfo : EIATTR_MIN_STACK_SIZE
	.align		4
.L_1:
        /*000c*/ 	.byte	0x04, 0x12
        /*000e*/ 	.short	(.L_3 - .L_2)
	.align		4
.L_2:
        /*0010*/ 	.word	index@(triton_poi_fused_mean_28)
        /*0014*/ 	.word	0x00000000


	//----- nvinfo : EIATTR_FRAME_SIZE
	.align		4
.L_3:
        /*0018*/ 	.byte	0x04, 0x11
        /*001a*/ 	.short	(.L_5 - .L_4)
	.align		4
.L_4:
        /*001c*/ 	.word	index@(triton_poi_fused_mean_28)
        /*0020*/ 	.word	0x00000000


	//----- nvinfo : EIATTR_MIN_STACK_SIZE
	.align		4
.L_5:
        /*0024*/ 	.byte	0x04, 0x12
        /*0026*/ 	.short	(.L_7 - .L_6)
	.align		4
.L_6:
        /*0028*/ 	.word	index@(triton_poi_fused_mean_28)
        /*002c*/ 	.word	0x00000000
.L_7:


//--------------------- .nv.info.triton_poi_fused_mean_28 --------------------------
	.section	.nv.info.triton_poi_fused_mean_28,"",@"SHT_CUDA_INFO"
	.sectionflags	@""
	.align	4


	//----- nvinfo : EIATTR_CUDA_API_VERSION
	.align		4
        /*0000*/ 	.byte	0x04, 0x37
        /*0002*/ 	.short	(.L_9 - .L_8)
.L_8:
        /*0004*/ 	.word	0x0000007c


	//----- nvinfo : EIATTR_KPARAM_INFO
	.align		4
.L_9:
        /*0008*/ 	.byte	0x04, 0x17
        /*000a*/ 	.short	(.L_11 - .L_10)
.L_10:
        /*000c*/ 	.word	0x00000000
        /*0010*/ 	.short	0x0002
        /*0012*/ 	.short	0x0010
        /*0014*/ 	.byte	0x00, 0xf0, 0x11, 0x00


	//----- nvinfo : EIATTR_KPARAM_INFO
	.align		4
.L_11:
        /*0018*/ 	.byte	0x04, 0x17
        /*001a*/ 	.short	(.L_13 - .L_12)
.L_12:
        /*001c*/ 	.word	0x00000000
        /*0020*/ 	.short	0x0001
        /*0022*/ 	.short	0x0008
        /*0024*/ 	.byte	0x00, 0xf4, 0x21, 0x00


	//----- nvinfo : EIATTR_KPARAM_INFO
	.align		4
.L_13:
        /*0028*/ 	.byte	0x04, 0x17
        /*002a*/ 	.short	(.L_15 - .L_14)
.L_14:
        /*002c*/ 	.word	0x00000000
        /*0030*/ 	.short	0x0000
        /*0032*/ 	.short	0x0000
        /*0034*/ 	.byte	0x00, 0xf4, 0x21, 0x00


	//----- nvinfo : EIATTR_SPARSE_MMA_MASK
	.align		4
.L_15:
        /*0038*/ 	.byte	0x03, 0x50
        /*003a*/ 	.short	0x0000


	//----- nvinfo : EIATTR_MAXREG_COUNT
	.align		4
        /*003c*/ 	.byte	0x03, 0x1b
        /*003e*/ 	.short	0x00ff


	//----- nvinfo : EIATTR_EXIT_INSTR_OFFSETS
	.align		4
        /*0040*/ 	.byte	0x04, 0x1c
        /*0042*/ 	.short	(.L_17 - .L_16)


	//   ....[0]....
.L_16:
        /*0044*/ 	.word	0x00000140


	//----- nvinfo : EIATTR_REQNTID
	.align		4
.L_17:
        /*0048*/ 	.byte	0x04, 0x10
        /*004a*/ 	.short	(.L_19 - .L_18)
.L_18:
        /*004c*/ 	.word	0x00000080
        /*0050*/ 	.word	0x00000001
        /*0054*/ 	.word	0x00000001


	//----- nvinfo : EIATTR_CBANK_PARAM_SIZE
	.align		4
.L_19:
        /*0058*/ 	.byte	0x03, 0x19
        /*005a*/ 	.short	0x0014


	//----- nvinfo : EIATTR_PARAM_CBANK
	.align		4
        /*005c*/ 	.byte	0x04, 0x0a
        /*005e*/ 	.short	(.L_21 - .L_20)
	.align		4
.L_20:
        /*0060*/ 	.word	index@(.nv.constant0.triton_poi_fused_mean_28)
        /*0064*/ 	.short	0x0210
        /*0066*/ 	.short	0x0014


	//----- nvinfo : EIATTR_SW_WAR
	.align		4
.L_21:
        /*0068*/ 	.byte	0x04, 0x36
        /*006a*/ 	.short	(.L_23 - .L_22)
.L_22:
        /*006c*/ 	.word	0x00000008
.L_23:


//--------------------- .nv.callgraph             --------------------------
	.section	.nv.callgraph,"",@"SHT_CUDA_CALLGRAPH"
	.align	4
	.sectionentsize	8
	.align		4
        /*0000*/ 	.word	0x00000000
	.align		4
        /*0004*/ 	.word	0xffffffff
	.align		4
        /*0008*/ 	.word	0x00000000
	.align		4
        /*000c*/ 	.word	0xfffffffe
	.align		4
        /*0010*/ 	.word	0x00000000
	.align		4
        /*0014*/ 	.word	0xfffffffd
	.align		4
        /*0018*/ 	.word	0x00000000
	.align		4
        /*001c*/ 	.word	0xfffffffc


//--------------------- .text.triton_poi_fused_mean_28 --------------------------
	.section	.text.triton_poi_fused_mean_28,"ax",@progbits
	.align	128
        .global         triton_poi_fused_mean_28
        .type           triton_poi_fused_mean_28,@function
        .size           triton_poi_fused_mean_28,(.L_x_1 - triton_poi_fused_mean_28)
        .other          triton_poi_fused_mean_28,@"STO_CUDA_ENTRY STV_DEFAULT"
triton_poi_fused_mean_28:
.text.triton_poi_fused_mean_28:
[----:B------:R-:W-:Y:S01]  /*0000*/  LDC R1, c[0x0][0x28] ;  /* 0x00000a00ff017b82 */ /* 0x000fe20000000800 */
[----:B------:R-:W1:Y:S07]  /*0010*/  S2R R0, SR_TID.X ;  /* 0x0000000000007919 */ /* 0x000e6e0000002100 */
[----:B------:R-:W2:Y:S01]  /*0020*/  LDC.64 R2, c[0x0][0x210] ;  /* 0x00008400ff027b82 */ /* 0x000ea20000000a00 */
[----:B------:R-:W-:Y:S01]  /*0030*/  ULDC.64 UR4, c[0x0][0x208] ;  /* 0x0000820000047ab9 */ /* 0x000fe20000000a00 */
[----:B------:R-:W3:Y:S01]  /*0040*/  S2R R7, SR_CTAID.X ;  /* 0x0000000000077919 */ /* 0x000ee20000002500 */
[----:B-1----:R-:W-:-:S04]  /*0050*/  LOP3.LUT R0, R0, 0x7f, RZ, 0xc0, !PT ;  /* 0x0000007f00007812 */ /* 0x002fc800078ec0ff */
[----:B---3--:R-:W-:-:S04]  /*0060*/  LEA R7, R7, R0, 0x7 ;  /* 0x0000000007077211 */ /* 0x008fc800078e38ff */
[----:B------:R-:W-:-:S05]  /*0070*/  SHF.L.U32 R5, R7, 0x2, RZ ;  /* 0x0000000207057819 */ /* 0x000fca00000006ff */
[----:B--2---:R-:W-:Y:S02]  /*0080*/  IMAD.WIDE R2, R5, 0x4, R2 ;  /* 0x0000000405027825 */ /* 0x004fe400078e0202 */
[----:B------:R-:W1:Y:S03]  /*0090*/  LDC.64 R4, c[0x0][0x218] ;  /* 0x00008600ff047b82 */ /* 0x000e660000000a00 */
[----:B------:R-:W2:Y:S04]  /*00a0*/  LDG.E.EL R0, desc[UR4][R2.64] ;  /* 0x0000000402007981 */ /* 0x000ea8000c2e1900 */
[----:B------:R-:W2:Y:S04]  /*00b0*/  LDG.E.EL R9, desc[UR4][R2.64+0x4] ;  /* 0x0000040402097981 */ /* 0x000ea8000c2e1900 */
[----:B------:R-:W3:Y:S04]  /*00c0*/  LDG.E.EL R6, desc[UR4][R2.64+0x8] ;  /* 0x0000080402067981 */ /* 0x000ee8000c2e1900 */
[----:B------:R-:W4:Y:S01]  /*00d0*/  LDG.E.EL R8, desc[UR4][R2.64+0xc] ;  /* 0x00000c0402087981 */ /* 0x000f22000c2e1900 */
[----:B-1----:R-:W-:-:S04]  /*00e0*/  IMAD.WIDE R4, R7, 0x4, R4 ;  /* 0x0000000407047825 */ /* 0x002fc800078e0204 */
[----:B--2---:R-:W-:-:S04]  /*00f0*/  FADD R9, R0, R9 ;  /* 0x0000000900097221 */ /* 0x004fc80000000000 */
[----:B---3--:R-:W-:-:S04]  /*0100*/  FADD R9, R6, R9 ;  /* 0x0000000906097221 */ /* 0x008fc80000000000 */
[----:B----4-:R-:W-:-:S04]  /*0110*/  FADD R8, R8, R9 ;  /* 0x0000000908087221 */ /* 0x010fc80000000000 */
[----:B------:R-:W-:-:S05]  /*0120*/  FMUL R7, R8, 0.25 ;  /* 0x3e80000008077820 */ /* 0x000fca0000400000 */
[----:B------:R-:W-:Y:S01]  /*0130*/  STG.E desc[UR4][R4.64], R7 ;  /* 0x0000000704007986 */ /* 0x000fe2000c101904 */
[----:B------:R-:W-:Y:S05]  /*0140*/  EXIT ;  /* 0x000000000000794d */ /* 0x000fea0003800000 */
.L_x_0:
[----:B------:R-:W-:-:S00]  /*0150*/  BRA `(.L_x_0) ;  /* 0xfffffffc00fc7947 */ /* 0x000fc0000383ffff */
[----:B------:R-:W-:-:S00]  /*0160*/  NOP ;  /* 0x0000000000007918 */ /* 0x000fc00000000000 */
        /* <DEDUP_REMOVED lines=9> */
.L_x_1:


//--------------------- .nv.constant0.triton_poi_fused_mean_28 --------------------------
	.section	.nv.constant0.triton_poi_fused_mean_28,"a",@progbits
	.sectionflags	@""
	.align	4
.nv.constant0.triton_poi_fused_mean_28:
	.zero		548
